//
// Generated by NVIDIA NVVM Compiler
//
// Compiler Build ID: CL-36424714
// Cuda compilation tools, release 13.0, V13.0.88
// Based on NVVM 20.0.0
//

.version 9.0
.target sm_100
.address_size 64

	// .globl	_Z7iteratePfS_S_
.extern .func  (.param .b32 func_retval0) vprintf
(
	.param .b64 vprintf_param_0,
	.param .b64 vprintf_param_1
)
;
.global .align 1 .b8 $str[14] = {40, 37, 100, 44, 37, 100, 41, 58, 32, 37, 102, 44, 10};

.visible .entry _Z7iteratePfS_S_(
	.param .u64 .ptr .align 1 _Z7iteratePfS_S__param_0,
	.param .u64 .ptr .align 1 _Z7iteratePfS_S__param_1,
	.param .u64 .ptr .align 1 _Z7iteratePfS_S__param_2
)
{
	.local .align 16 .b8 	__local_depot0[16];
	.reg .b64 	%SP;
	.reg .b64 	%SPL;
	.reg .pred 	%p<23>;
	.reg .b32 	%r<27>;
	.reg .b32 	%f<39>;
	.reg .b64 	%rd<26>;
	.reg .b64 	%fd<9>;

	mov.u64 	%SPL, __local_depot0;
	cvta.local.u64 	%SP, %SPL;
	ld.param.u64 	%rd5, [_Z7iteratePfS_S__param_0];
	ld.param.u64 	%rd3, [_Z7iteratePfS_S__param_1];
	ld.param.u64 	%rd4, [_Z7iteratePfS_S__param_2];
	cvta.to.global.u64 	%rd1, %rd5;
	mov.u32 	%r1, %tid.x;
	mov.u32 	%r2, %tid.y;
	shl.b32 	%r3, %r1, 2;
	add.s32 	%r5, %r3, %r2;
	mov.pred 	%p22, -1;
	setp.gt.u32 	%p3, %r5, 9;
	@%p3 bra 	$L__BB0_2;
	mov.b32 	%r6, 1;
	shl.b32 	%r7, %r6, %r5;
	and.b32  	%r8, %r7, 608;
	setp.ne.s32 	%p4, %r8, 0;
	@%p4 bra 	$L__BB0_3;
$L__BB0_2:
	mov.pred 	%p22, 0;
$L__BB0_3:
	setp.ne.s32 	%p6, %r5, 10;
	not.pred 	%p7, %p22;
	mov.f32 	%f37, 0f00000000;
	and.pred  	%p8, %p6, %p7;
	@%p8 bra 	$L__BB0_5;
	cvta.to.global.u64 	%rd6, %rd3;
	mul.wide.u32 	%rd7, %r5, 4;
	add.s64 	%rd8, %rd6, %rd7;
	ld.global.f32 	%f14, [%rd8+-16];
	add.s32 	%r9, %r5, 4;
	mul.wide.u32 	%rd9, %r9, 4;
	add.s64 	%rd10, %rd6, %rd9;
	ld.global.f32 	%f15, [%rd10];
	add.f32 	%f16, %f14, %f15;
	ld.global.f32 	%f17, [%rd8+4];
	add.f32 	%f18, %f16, %f17;
	ld.global.f32 	%f19, [%rd8+-4];
	add.f32 	%f20, %f18, %f19;
	ld.global.f32 	%f21, [%rd8];
	fma.rn.f32 	%f22, %f21, 0fC0800000, %f20;
	mul.f32 	%f23, %f22, 0f3F000000;
	add.f32 	%f24, %f21, %f21;
	cvt.f64.f32 	%fd1, %f24;
	cvta.to.global.u64 	%rd11, %rd4;
	add.s64 	%rd12, %rd11, %rd7;
	ld.global.f32 	%f25, [%rd12];
	cvt.f64.f32 	%fd2, %f25;
	fma.rn.f64 	%fd3, %fd2, 0dBFEFFE5C91D14E3C, %fd1;
	cvt.f64.f32 	%fd4, %f23;
	add.f64 	%fd5, %fd3, %fd4;
	cvt.rn.f32.f64 	%f26, %fd5;
	cvt.f64.f32 	%fd6, %f26;
	div.rn.f64 	%fd7, %fd6, 0d3FF000D1B71758E2;
	cvt.rn.f32.f64 	%f37, %fd7;
$L__BB0_5:
	and.b32  	%r11, %r5, 8188;
	and.b32  	%r12, %r2, 3;
	or.b32  	%r13, %r11, %r12;
	mul.wide.u32 	%rd13, %r13, 4;
	add.s64 	%rd2, %rd1, %rd13;
	st.global.f32 	[%rd2], %f37;
	bar.sync 	0;
	setp.gt.u32 	%p9, %r5, 14;
	@%p9 bra 	$L__BB0_6;
	bra.uni 	$L__BB0_8;
$L__BB0_6:
	add.s32 	%r23, %r5, -1;
	setp.lt.u32 	%p13, %r23, 2;
	@%p13 bra 	$L__BB0_7;
	bra.uni 	$L__BB0_14;
$L__BB0_7:
	mul.wide.u32 	%rd20, %r2, 4;
	add.s64 	%rd21, %rd1, %rd20;
	ld.global.f32 	%f30, [%rd21+16];
	mul.f32 	%f37, %f30, 0f3F400000;
	bra.uni 	$L__BB0_14;
$L__BB0_8:
	mov.b32 	%r14, 1;
	shl.b32 	%r15, %r14, %r5;
	and.b32  	%r16, %r15, 272;
	setp.ne.s32 	%p10, %r16, 0;
	@%p10 bra 	$L__BB0_12;
	mov.b32 	%r17, 1;
	shl.b32 	%r18, %r17, %r5;
	and.b32  	%r19, %r18, 2176;
	setp.ne.s32 	%p11, %r19, 0;
	@%p11 bra 	$L__BB0_13;
	mov.b32 	%r20, 1;
	shl.b32 	%r21, %r20, %r5;
	and.b32  	%r22, %r21, 24576;
	setp.ne.s32 	%p12, %r22, 0;
	@%p12 bra 	$L__BB0_11;
	bra.uni 	$L__BB0_6;
$L__BB0_11:
	mul.wide.u32 	%rd14, %r2, 4;
	add.s64 	%rd15, %rd1, %rd14;
	ld.global.f32 	%f27, [%rd15+32];
	mul.f32 	%f37, %f27, 0f3F400000;
	bra.uni 	$L__BB0_14;
$L__BB0_12:
	mul.wide.u32 	%rd18, %r3, 4;
	add.s64 	%rd19, %rd1, %rd18;
	ld.global.f32 	%f29, [%rd19+4];
	mul.f32 	%f37, %f29, 0f3F400000;
	bra.uni 	$L__BB0_14;
$L__BB0_13:
	mul.wide.u32 	%rd16, %r3, 4;
	add.s64 	%rd17, %rd1, %rd16;
	ld.global.f32 	%f28, [%rd17+8];
	mul.f32 	%f37, %f28, 0f3F400000;
$L__BB0_14:
	st.global.f32 	[%rd2], %f37;
	bar.sync 	0;
	setp.gt.s32 	%p14, %r5, 11;
	@%p14 bra 	$L__BB0_18;
	setp.eq.s32 	%p17, %r5, 0;
	@%p17 bra 	$L__BB0_21;
	setp.eq.s32 	%p18, %r5, 3;
	@%p18 bra 	$L__BB0_17;
	bra.uni 	$L__BB0_23;
$L__BB0_17:
	ld.global.f32 	%f33, [%rd1+8];
	mul.f32 	%f37, %f33, 0f3F400000;
	bra.uni 	$L__BB0_23;
$L__BB0_18:
	setp.eq.s32 	%p15, %r5, 12;
	@%p15 bra 	$L__BB0_22;
	setp.eq.s32 	%p16, %r5, 15;
	@%p16 bra 	$L__BB0_20;
	bra.uni 	$L__BB0_23;
$L__BB0_20:
	ld.global.f32 	%f31, [%rd1+40];
	mul.f32 	%f37, %f31, 0f3F400000;
	bra.uni 	$L__BB0_23;
$L__BB0_21:
	ld.global.f32 	%f34, [%rd1+16];
	mul.f32 	%f37, %f34, 0f3F400000;
	bra.uni 	$L__BB0_23;
$L__BB0_22:
	ld.global.f32 	%f32, [%rd1+32];
	mul.f32 	%f37, %f32, 0f3F400000;
$L__BB0_23:
	st.global.f32 	[%rd2], %f37;
	setp.ne.s32 	%p19, %r1, 2;
	setp.ne.s32 	%p20, %r2, 2;
	or.pred  	%p21, %p19, %p20;
	@%p21 bra 	$L__BB0_25;
	add.u64 	%rd22, %SP, 0;
	add.u64 	%rd23, %SPL, 0;
	ld.global.f32 	%f35, [%rd1+40];
	cvt.f64.f32 	%fd8, %f35;
	mov.b32 	%r24, 2;
	st.local.v2.u32 	[%rd23], {%r24, %r24};
	st.local.f64 	[%rd23+8], %fd8;
	mov.u64 	%rd24, $str;
	cvta.global.u64 	%rd25, %rd24;
	{ // callseq 0, 0
	.param .b64 param0;
	st.param.b64 	[param0], %rd25;
	.param .b64 param1;
	st.param.b64 	[param1], %rd22;
	.param .b32 retval0;
	call.uni (retval0), 
	vprintf, 
	(
	param0, 
	param1
	);
	ld.param.b32 	%r25, [retval0];
	} // callseq 0
$L__BB0_25:
	ret;

}


// ===== COMPILED SASS (sm_100) =====

	.target	sm_100

	.elftype	@"ET_EXEC"


//--------------------- .note.nv.tkinfo           --------------------------
	.section	.note.nv.tkinfo,"",@"SHT_NOTE"
	.sectionflags	@"SHF_NOTE_NV_TKINFO"
	.tkinfo
        /*0018*/ 	.word	0x00000002
        /*0030*/ 	.string	""
        /*0030*/ 	.string	"ptxas"
        /*0030*/ 	.string	"Cuda compilation tools, release 13.0, V13.0.88"
        /*0030*/ 	.string	"Build cuda_13.0.r13.0/compiler.36424714_0"
        /*0030*/ 	.string	"-arch sm_100 -m 64 "



//--------------------- .note.nv.cuinfo           --------------------------
	.section	.note.nv.cuinfo,"",@"SHT_NOTE"
	.sectionflags	@"SHF_NOTE_NV_CUINFO"
        /*0018*/ 	.short	0x0002
        /*001a*/ 	.short	0x0064
        /*001c*/ 	.short	0x0082
	.zero		2


//--------------------- .nv.info                  --------------------------
	.section	.nv.info,"",@"SHT_CUDA_INFO"
	.align	4


	//----- nvinfo : EIATTR_REGCOUNT
	.align		4
        /*0000*/ 	.byte	0x04, 0x2f
        /*0002*/ 	.short	(.L_2 - .L_1)
	.align		4
.L_1:
        /*0004*/ 	.word	index@(_Z7iteratePfS_S_)
        /*0008*/ 	.word	0x0000001c


	//----- nvinfo : EIATTR_FRAME_SIZE
	.align		4
.L_2:
        /*000c*/ 	.byte	0x04, 0x11
        /*000e*/ 	.short	(.L_4 - .L_3)
	.align		4
.L_3:
        /*0010*/ 	.word	index@($__internal_0_$__cuda_sm20_div_rn_f64_full)
        /*0014*/ 	.word	0x00000010


	//----- nvinfo : EIATTR_FRAME_SIZE
	.align		4
.L_4:
        /*0018*/ 	.byte	0x04, 0x11
        /*001a*/ 	.short	(.L_6 - .L_5)
	.align		4
.L_5:
        /*001c*/ 	.word	index@(_Z7iteratePfS_S_)
        /*0020*/ 	.word	0x00000010


	//----- nvinfo : EIATTR_MIN_STACK_SIZE
	.align		4
.L_6:
        /*0024*/ 	.byte	0x04, 0x12
        /*0026*/ 	.short	(.L_8 - .L_7)
	.align		4
.L_7:
        /*0028*/ 	.word	index@(_Z7iteratePfS_S_)
        /*002c*/ 	.word	0x00000010
.L_8:


//--------------------- .nv.compat                --------------------------
	.section	.nv.compat,"",@"SHT_CUDA_COMPAT_INFO"
	.align	4
        /*0000*/ 	.byte	0x02, 0x09, 0x00, 0x00, 0x02, 0x02, 0x01, 0x00, 0x02, 0x05, 0x05, 0x00, 0x03, 0x07, 0x01, 0x01
        /*0010*/ 	.byte	0x02, 0x03, 0x00, 0x00, 0x02, 0x06, 0x01, 0x00, 0x04, 0x0b, 0x08, 0x00, 0x01, 0x00, 0x00, 0x00
        /*0020*/ 	.byte	0x00, 0x00, 0x00, 0x00


//--------------------- .nv.info._Z7iteratePfS_S_ --------------------------
	.section	.nv.info._Z7iteratePfS_S_,"",@"SHT_CUDA_INFO"
	.sectionflags	@""
	.align	4


	//----- nvinfo : EIATTR_CUDA_API_VERSION
	.align		4
        /*0000*/ 	.byte	0x04, 0x37
        /*0002*/ 	.short	(.L_10 - .L_9)
.L_9:
        /*0004*/ 	.word	0x00000082


	//----- nvinfo : EIATTR_KPARAM_INFO
	.align		4
.L_10:
        /*0008*/ 	.byte	0x04, 0x17
        /*000a*/ 	.short	(.L_12 - .L_11)
.L_11:
        /*000c*/ 	.word	0x00000000
        /*0010*/ 	.short	0x0002
        /*0012*/ 	.short	0x0010
        /*0014*/ 	.byte	0x00, 0xf5, 0x21, 0x00


	//----- nvinfo : EIATTR_KPARAM_INFO
	.align		4
.L_12:
        /*0018*/ 	.byte	0x04, 0x17
        /*001a*/ 	.short	(.L_14 - .L_13)
.L_13:
        /*001c*/ 	.word	0x00000000
        /*0020*/ 	.short	0x0001
        /*0022*/ 	.short	0x0008
        /*0024*/ 	.byte	0x00, 0xf5, 0x21, 0x00


	//----- nvinfo : EIATTR_KPARAM_INFO
	.align		4
.L_14:
        /*0028*/ 	.byte	0x04, 0x17
        /*002a*/ 	.short	(.L_16 - .L_15)
.L_15:
        /*002c*/ 	.word	0x00000000
        /*0030*/ 	.short	0x0000
        /*0032*/ 	.short	0x0000
        /*0034*/ 	.byte	0x00, 0xf5, 0x21, 0x00


	//----- nvinfo : EIATTR_SPARSE_MMA_MASK
	.align		4
.L_16:
        /*0038*/ 	.byte	0x03, 0x50
        /*003a*/ 	.short	0x0000


	//----- nvinfo : EIATTR_MAXREG_COUNT
	.align		4
        /*003c*/ 	.byte	0x03, 0x1b
        /*003e*/ 	.short	0x00ff


	//----- nvinfo : EIATTR_NUM_BARRIERS
	.align		4
        /*0040*/ 	.byte	0x02, 0x4c
        /*0042*/ 	.byte	0x01
	.zero		1


	//----- nvinfo : EIATTR_EXTERNS
	.align		4
        /*0044*/ 	.byte	0x04, 0x0f
        /*0046*/ 	.short	(.L_18 - .L_17)


	//   ....[0]....
	.align		4
.L_17:
        /*0048*/ 	.word	index@(vprintf)


	//----- nvinfo : EIATTR_MERCURY_ISA_VERSION
	.align		4
.L_18:
        /*004c*/ 	.byte	0x03, 0x5f
        /*004e*/ 	.short	0x0101


	//----- nvinfo : EIATTR_VRC_CTA_INIT_COUNT
	.align		4
        /*0050*/ 	.byte	0x02, 0x4a
	.zero		1
	.zero		1


	//----- nvinfo : EIATTR_SYSCALL_OFFSETS
	.align		4
        /*0054*/ 	.byte	0x04, 0x46
        /*0056*/ 	.short	(.L_20 - .L_19)


	//   ....[0]....
.L_19:
        /*0058*/ 	.word	0x00000a20


	//----- nvinfo : EIATTR_EXIT_INSTR_OFFSETS
	.align		4
.L_20:
        /*005c*/ 	.byte	0x04, 0x1c
        /*005e*/ 	.short	(.L_22 - .L_21)


	//   ....[0]....
.L_21:
        /*0060*/ 	.word	0x00000940


	//   ....[1]....
        /*0064*/ 	.word	0x00000a30


	//----- nvinfo : EIATTR_INDIRECT_BRANCH_TARGETS
	.align		4
.L_22:
        /*0068*/ 	.byte	0x04, 0x34
        /*006a*/ 	.short	(.L_24 - .L_23)


	//   ....[0]....
.L_23:
        /*006c*/ 	.word	.L_x_20@srel
        /*0070*/ 	.short	0x0
        /*0072*/ 	.short	0x0
        /*0074*/ 	.word	0x5
        /*0078*/ 	.word	.L_x_21@srel
        /*007c*/ 	.word	.L_x_13@srel
        /*0080*/ 	.word	.L_x_13@srel
        /*0084*/ 	.word	.L_x_24@srel
        /*0088*/ 	.word	.L_x_13@srel


	//   ....[1]....
        /* <DEDUP_REMOVED lines=9> */


	//----- nvinfo : EIATTR_CRS_STACK_SIZE
	.align		4
.L_24:
        /*00ac*/ 	.byte	0x04, 0x1e
        /*00ae*/ 	.short	(.L_26 - .L_25)
.L_25:
        /*00b0*/ 	.word	0x00000000


	//----- nvinfo : EIATTR_CBANK_PARAM_SIZE
	.align		4
.L_26:
        /*00b4*/ 	.byte	0x03, 0x19
        /*00b6*/ 	.short	0x0018


	//----- nvinfo : EIATTR_PARAM_CBANK
	.align		4
        /*00b8*/ 	.byte	0x04, 0x0a
        /*00ba*/ 	.short	(.L_28 - .L_27)
	.align		4
.L_27:
        /*00bc*/ 	.word	index@(.nv.constant0._Z7iteratePfS_S_)
        /*00c0*/ 	.short	0x0380
        /*00c2*/ 	.short	0x0018


	//----- nvinfo : EIATTR_SW_WAR
	.align		4
.L_28:
        /*00c4*/ 	.byte	0x04, 0x36
        /*00c6*/ 	.short	(.L_30 - .L_29)
.L_29:
        /*00c8*/ 	.word	0x00000008
.L_30:


//--------------------- .nv.callgraph             --------------------------
	.section	.nv.callgraph,"",@"SHT_CUDA_CALLGRAPH"
	.align	4
	.sectionentsize	8
	.align		4
        /*0000*/ 	.word	0x00000000
	.align		4
        /*0004*/ 	.word	0xffffffff
	.align		4
        /*0008*/ 	.word	index@(_Z7iteratePfS_S_)
	.align		4
        /*000c*/ 	.word	index@(vprintf)
	.align		4
        /*0010*/ 	.word	0x00000000
	.align		4
        /*0014*/ 	.word	0xfffffffe
	.align		4
        /*0018*/ 	.word	0x00000000
	.align		4
        /*001c*/ 	.word	0xfffffffd
	.align		4
        /*0020*/ 	.word	0x00000000
	.align		4
        /*0024*/ 	.word	0xfffffffc


//--------------------- .nv.constant4             --------------------------
	.section	.nv.constant4,"a",@progbits
	.align	8
	.align		8
.nv.constant4:
        /*0000*/ 	.dword	vprintf
	.align		8
        /*0008*/ 	.dword	$str


//--------------------- .nv.constant2._Z7iteratePfS_S_ --------------------------
	.section	.nv.constant2._Z7iteratePfS_S_,"a",@progbits
	.sectionflags	@""
	.align	4
.nv.constant2._Z7iteratePfS_S_:
        /*0000*/ 	.byte	0xf0, 0x07, 0x00, 0x00, 0x00, 0x09, 0x00, 0x00, 0x00, 0x09, 0x00, 0x00, 0xb0, 0x07, 0x00, 0x00
        /*0010*/ 	.byte	0x00, 0x09, 0x00, 0x00, 0xd0, 0x08, 0x00, 0x00, 0x00, 0x09, 0x00, 0x00, 0x00, 0x09, 0x00, 0x00
        /*0020*/ 	.byte	0x90, 0x08, 0x00, 0x00, 0x00, 0x09, 0x00, 0x00


//--------------------- .text._Z7iteratePfS_S_    --------------------------
	.section	.text._Z7iteratePfS_S_,"ax",@progbits
	.align	128
        .global         _Z7iteratePfS_S_
        .type           _Z7iteratePfS_S_,@function
        .size           _Z7iteratePfS_S_,(.L_x_32 - _Z7iteratePfS_S_)
        .other          _Z7iteratePfS_S_,@"STO_CUDA_ENTRY STV_DEFAULT"
_Z7iteratePfS_S_:
.text._Z7iteratePfS_S_:
[----:B------:R-:W0:Y:S01]  /*0000*/  LDC R1, c[0x0][0x37c] ;  /* 0x0000df00ff017b82 */ /* 0x000e220000000800 */
[----:B------:R-:W1:Y:S01]  /*0010*/  S2R R13, SR_TID.X ;  /* 0x00000000000d7919 */ /* 0x000e620000002100 */
[----:B------:R-:W-:Y:S01]  /*0020*/  IMAD.MOV.U32 R3, RZ, RZ, 0x1 ;  /* 0x00000001ff037424 */ /* 0x000fe200078e00ff */
[----:B------:R-:W2:Y:S01]  /*0030*/  LDCU UR4, c[0x0][0x2f8] ;  /* 0x00005f00ff0477ac */ /* 0x000ea20008000800 */
[----:B0-----:R-:W-:Y:S01]  /*0040*/  VIADD R1, R1, 0xfffffff0 ;  /* 0xfffffff001017836 */ /* 0x001fe20000000000 */
[----:B------:R-:W0:Y:S01]  /*0050*/  S2R R11, SR_TID.Y ;  /* 0x00000000000b7919 */ /* 0x000e220000002200 */
[----:B------:R-:W-:Y:S01]  /*0060*/  BSSY.RECONVERGENT B0, `(.L_x_0) ;  /* 0x000003f000007945 */ /* 0x000fe20003800200 */
[----:B------:R-:W3:Y:S01]  /*0070*/  LDCU UR5, c[0x0][0x2fc] ;  /* 0x00005f80ff0577ac */ /* 0x000ee20008000800 */
[----:B------:R-:W-:Y:S01]  /*0080*/  IMAD.MOV.U32 R9, RZ, RZ, RZ ;  /* 0x000000ffff097224 */ /* 0x000fe200078e00ff */
[----:B------:R-:W4:Y:S01]  /*0090*/  LDCU.64 UR6, c[0x0][0x358] ;  /* 0x00006b00ff0677ac */ /* 0x000f220008000a00 */
[----:B--2---:R-:W-:-:S04]  /*00a0*/  IADD3 R6, P2, PT, R1, UR4, RZ ;  /* 0x0000000401067c10 */ /* 0x004fc8000ff5e0ff */
[----:B---3--:R-:W-:Y:S01]  /*00b0*/  IADD3.X R7, PT, PT, RZ, UR5, RZ, P2, !PT ;  /* 0x00000005ff077c10 */ /* 0x008fe200097fe4ff */
[----:B-1----:R-:W-:-:S04]  /*00c0*/  IMAD.SHL.U32 R10, R13, 0x4, RZ ;  /* 0x000000040d0a7824 */ /* 0x002fc800078e00ff */
[----:B0-----:R-:W-:-:S05]  /*00d0*/  IMAD.IADD R0, R10, 0x1, R11 ;  /* 0x000000010a007824 */ /* 0x001fca00078e020b */
[----:B------:R-:W-:Y:S02]  /*00e0*/  SHF.L.U32 R2, R3, R0, RZ ;  /* 0x0000000003027219 */ /* 0x000fe400000006ff */
[----:B------:R-:W-:Y:S02]  /*00f0*/  ISETP.NE.AND P1, PT, R0, 0xa, PT ;  /* 0x0000000a0000780c */ /* 0x000fe40003f25270 */
[----:B------:R-:W-:-:S04]  /*0100*/  LOP3.LUT P0, RZ, R2, 0x260, RZ, 0xc0, !PT ;  /* 0x0000026002ff7812 */ /* 0x000fc8000780c0ff */
[----:B------:R-:W-:-:S13]  /*0110*/  ISETP.LE.U32.AND P0, PT, R0, 0x9, P0 ;  /* 0x000000090000780c */ /* 0x000fda0000703070 */
[----:B----4-:R-:W-:Y:S05]  /*0120*/  @!P0 BRA P1, `(.L_x_1) ;  /* 0x0000000000c88947 */ /* 0x010fea0000800000 */
[----:B------:R-:W0:Y:S01]  /*0130*/  LDC.64 R2, c[0x0][0x388] ;  /* 0x0000e200ff027b82 */ /* 0x000e220000000a00 */
[----:B------:R-:W-:-:S07]  /*0140*/  VIADD R15, R0, 0x4 ;  /* 0x00000004000f7836 */ /* 0x000fce0000000000 */
[----:B------:R-:W1:Y:S01]  /*0150*/  LDC.64 R16, c[0x0][0x390] ;  /* 0x0000e400ff107b82 */ /* 0x000e620000000a00 */
[----:B0-----:R-:W-:-:S04]  /*0160*/  IMAD.WIDE.U32 R14, R15, 0x4, R2 ;  /* 0x000000040f0e7825 */ /* 0x001fc800078e0002 */
[C---:B------:R-:W-:Y:S02]  /*0170*/  IMAD.WIDE.U32 R2, R0.reuse, 0x4, R2 ;  /* 0x0000000400027825 */ /* 0x040fe400078e0002 */
[----:B------:R-:W2:Y:S04]  /*0180*/  LDG.E R15, desc[UR6][R14.64] ;  /* 0x000000060e0f7981 */ /* 0x000ea8000c1e1900 */
[----:B------:R-:W2:Y:S01]  /*0190*/  LDG.E R4, desc[UR6][R2.64+-0x10] ;  /* 0xfffff00602047981 */ /* 0x000ea2000c1e1900 */
[----:B-1----:R-:W-:-:S03]  /*01a0*/  IMAD.WIDE.U32 R16, R0, 0x4, R16 ;  /* 0x0000000400107825 */ /* 0x002fc600078e0010 */
[----:B------:R-:W3:Y:S04]  /*01b0*/  LDG.E R9, desc[UR6][R2.64+0x4] ;  /* 0x0000040602097981 */ /* 0x000ee8000c1e1900 */
[----:B------:R-:W4:Y:S04]  /*01c0*/  LDG.E R19, desc[UR6][R2.64+-0x4] ;  /* 0xfffffc0602137981 */ /* 0x000f28000c1e1900 */
[----:B------:R0:W5:Y:S04]  /*01d0*/  LDG.E R21, desc[UR6][R2.64] ;  /* 0x0000000602157981 */ /* 0x000168000c1e1900 */
[----:B------:R-:W5:Y:S01]  /*01e0*/  LDG.E R20, desc[UR6][R16.64] ;  /* 0x0000000610147981 */ /* 0x000f62000c1e1900 */
[----:B------:R-:W1:Y:S01]  /*01f0*/  MUFU.RCP64H R5, 1.0001993179321289062 ;  /* 0x3ff000d100057908 */ /* 0x000e620000001800 */
[----:B------:R-:W-:Y:S01]  /*0200*/  UMOV UR4, 0x91d14e3c ;  /* 0x91d14e3c00047882 */ /* 0x000fe20000000000 */
[----:B------:R-:W-:Y:S01]  /*0210*/  UMOV UR5, 0x3feffe5c ;  /* 0x3feffe5c00057882 */ /* 0x000fe20000000000 */
[----:B0-----:R-:W-:-:S02]  /*0220*/  IMAD.MOV.U32 R2, RZ, RZ, -0x48e8a71e ;  /* 0xb71758e2ff027424 */ /* 0x001fc400078e00ff */
[----:B------:R-:W-:Y:S01]  /*0230*/  IMAD.MOV.U32 R3, RZ, RZ, 0x3ff000d1 ;  /* 0x3ff000d1ff037424 */ /* 0x000fe200078e00ff */
[----:B------:R-:W-:Y:S01]  /*0240*/  BSSY.RECONVERGENT B1, `(.L_x_2) ;  /* 0x000001f000017945 */ /* 0x000fe20003800200 */
[----:B--2---:R-:W-:-:S04]  /*0250*/  FADD R4, R4, R15 ;  /* 0x0000000f04047221 */ /* 0x004fc80000000000 */
[----:B---3--:R-:W-:-:S04]  /*0260*/  FADD R4, R4, R9 ;  /* 0x0000000904047221 */ /* 0x008fc80000000000 */
[----:B----4-:R-:W-:Y:S01]  /*0270*/  FADD R4, R4, R19 ;  /* 0x0000001304047221 */ /* 0x010fe20000000000 */
[----:B-----5:R-:W-:-:S03]  /*0280*/  FADD R18, R21, R21 ;  /* 0x0000001515127221 */ /* 0x020fc60000000000 */
[----:B------:R-:W-:Y:S01]  /*0290*/  FFMA R4, R21, -4, R4 ;  /* 0xc080000015047823 */ /* 0x000fe20000000004 */
[----:B------:R-:W-:Y:S03]  /*02a0*/  F2F.F64.F32 R8, R20 ;  /* 0x0000001400087310 */ /* 0x000fe60000201800 */
[----:B------:R-:W-:-:S05]  /*02b0*/  FMUL R12, R4, 0.5 ;  /* 0x3f000000040c7820 */ /* 0x000fca0000400000 */
[----:B------:R-:W0:Y:S08]  /*02c0*/  F2F.F64.F32 R14, R18 ;  /* 0x00000012000e7310 */ /* 0x000e300000201800 */
[----:B------:R-:W2:Y:S01]  /*02d0*/  F2F.F64.F32 R16, R12 ;  /* 0x0000000c00107310 */ /* 0x000ea20000201800 */
[----:B------:R-:W-:Y:S01]  /*02e0*/  IMAD.MOV.U32 R4, RZ, RZ, 0x1 ;  /* 0x00000001ff047424 */ /* 0x000fe200078e00ff */
[----:B0-----:R-:W-:-:S05]  /*02f0*/  DFMA R8, R8, -UR4, R14 ;  /* 0x8000000408087c2b */ /* 0x001fca000800000e */
[----:B-1----:R-:W-:-:S03]  /*0300*/  DFMA R14, R4, -R2, 1 ;  /* 0x3ff00000040e742b */ /* 0x002fc60000000802 */
[----:B--2---:R-:W-:-:S05]  /*0310*/  DADD R8, R8, R16 ;  /* 0x0000000008087229 */ /* 0x004fca0000000010 */
[----:B------:R-:W-:-:S05]  /*0320*/  DFMA R14, R14, R14, R14 ;  /* 0x0000000e0e0e722b */ /* 0x000fca000000000e */
[----:B------:R-:W0:Y:S03]  /*0330*/  F2F.F32.F64 R8, R8 ;  /* 0x0000000800087310 */ /* 0x000e260000301000 */
[----:B------:R-:W-:-:S08]  /*0340*/  DFMA R14, R4, R14, R4 ;  /* 0x0000000e040e722b */ /* 0x000fd00000000004 */
[C---:B------:R-:W-:Y:S01]  /*0350*/  DFMA R16, R14.reuse, -R2, 1 ;  /* 0x3ff000000e10742b */ /* 0x040fe20000000802 */
[----:B0-----:R-:W0:Y:S07]  /*0360*/  F2F.F64.F32 R4, R8 ;  /* 0x0000000800047310 */ /* 0x001e2e0000201800 */
[----:B------:R-:W-:-:S08]  /*0370*/  DFMA R16, R14, R16, R14 ;  /* 0x000000100e10722b */ /* 0x000fd0000000000e */
[----:B0-----:R-:W-:-:S08]  /*0380*/  DMUL R14, R4, R16 ;  /* 0x00000010040e7228 */ /* 0x001fd00000000000 */
[----:B------:R-:W-:-:S08]  /*0390*/  DFMA R2, R14, -R2, R4 ;  /* 0x800000020e02722b */ /* 0x000fd00000000004 */
[----:B------:R-:W-:Y:S01]  /*03a0*/  DFMA R2, R16, R2, R14 ;  /* 0x000000021002722b */ /* 0x000fe2000000000e */
[----:B------:R-:W-:-:S09]  /*03b0*/  FSETP.GEU.AND P1, PT, |R5|, 6.5827683646048100446e-37, PT ;  /* 0x036000000500780b */ /* 0x000fd20003f2e200 */
[----:B------:R-:W-:-:S05]  /*03c0*/  FFMA R12, RZ, 1.8750249147415161133, R3 ;  /* 0x3ff000d1ff0c7823 */ /* 0x000fca0000000003 */
[----:B------:R-:W-:-:S13]  /*03d0*/  FSETP.GT.AND P0, PT, |R12|, 1.469367938527859385e-39, PT ;  /* 0x001000000c00780b */ /* 0x000fda0003f04200 */
[----:B------:R-:W-:Y:S05]  /*03e0*/  @P0 BRA P1, `(.L_x_3) ;  /* 0x0000000000100947 */ /* 0x000fea0000800000 */
[----:B------:R-:W-:-:S07]  /*03f0*/  MOV R12, 0x410 ;  /* 0x00000410000c7802 */ /* 0x000fce0000000f00 */
[----:B------:R-:W-:Y:S05]  /*0400*/  CALL.REL.NOINC `($__internal_0_$__cuda_sm20_div_rn_f64_full) ;  /* 0x00000004008c7944 */ /* 0x000fea0003c00000 */
[----:B------:R-:W-:Y:S01]  /*0410*/  MOV R2, R14 ;  /* 0x0000000e00027202 */ /* 0x000fe20000000f00 */
[----:B------:R-:W-:-:S07]  /*0420*/  IMAD.MOV.U32 R3, RZ, RZ, R15 ;  /* 0x000000ffff037224 */ /* 0x000fce00078e000f */
.L_x_3:
[----:B------:R-:W-:Y:S05]  /*0430*/  BSYNC.RECONVERGENT B1 ;  /* 0x0000000000017941 */ /* 0x000fea0003800200 */
.L_x_2:
[----:B------:R0:W1:Y:S02]  /*0440*/  F2F.F32.F64 R9, R2 ;  /* 0x0000000200097310 */ /* 0x0000640000301000 */
.L_x_1:
[----:B------:R-:W-:Y:S05]  /*0450*/  BSYNC.RECONVERGENT B0 ;  /* 0x0000000000007941 */ /* 0x000fea0003800200 */
.L_x_0:
[----:B------:R-:W2:Y:S01]  /*0460*/  LDC.64 R4, c[0x0][0x380] ;  /* 0x0000e000ff047b82 */ /* 0x000ea20000000a00 */
[C---:B0-----:R-:W-:Y:S01]  /*0470*/  LOP3.LUT R2, R0.reuse, 0x1ffc, RZ, 0xc0, !PT ;  /* 0x00001ffc00027812 */ /* 0x041fe200078ec0ff */
[----:B------:R-:W-:Y:S01]  /*0480*/  BSSY.RECONVERGENT B0, `(.L_x_4) ;  /* 0x0000027000007945 */ /* 0x000fe20003800200 */
[----:B------:R-:W-:-:S03]  /*0490*/  ISETP.GT.U32.AND P0, PT, R0, 0xe, PT ;  /* 0x0000000e0000780c */ /* 0x000fc60003f04070 */
[----:B------:R-:W-:Y:S01]  /*04a0*/  BSSY.RELIABLE B6, `(.L_x_5) ;  /* 0x0000015000067945 */ /* 0x000fe20003800100 */
[----:B------:R-:W-:-:S05]  /*04b0*/  LOP3.LUT R3, R2, 0x3, R11, 0xf8, !PT ;  /* 0x0000000302037812 */ /* 0x000fca00078ef80b */
[----:B--2---:R-:W-:-:S05]  /*04c0*/  IMAD.WIDE.U32 R2, R3, 0x4, R4 ;  /* 0x0000000403027825 */ /* 0x004fca00078e0004 */
[----:B-1----:R0:W-:Y:S01]  /*04d0*/  STG.E desc[UR6][R2.64], R9 ;  /* 0x0000000902007986 */ /* 0x0021e2000c101906 */
[----:B------:R-:W-:Y:S06]  /*04e0*/  BAR.SYNC.DEFER_BLOCKING 0x0 ;  /* 0x0000000000007b1d */ /* 0x000fec0000010000 */
[----:B------:R-:W-:Y:S05]  /*04f0*/  @P0 BRA `(.L_x_6) ;  /* 0x00000000002c0947 */ /* 0x000fea0003800000 */
[----:B------:R-:W-:-:S05]  /*0500*/  IMAD.MOV.U32 R15, RZ, RZ, 0x1 ;  /* 0x00000001ff0f7424 */ /* 0x000fca00078e00ff */
[----:B------:R-:W-:-:S04]  /*0510*/  SHF.L.U32 R15, R15, R0, RZ ;  /* 0x000000000f0f7219 */ /* 0x000fc800000006ff */
[----:B------:R-:W-:-:S13]  /*0520*/  LOP3.LUT P0, RZ, R15, 0x110, RZ, 0xc0, !PT ;  /* 0x000001100fff7812 */ /* 0x000fda000780c0ff */
[----:B------:R-:W-:Y:S05]  /*0530*/  @P0 BREAK.RELIABLE B6 ;  /* 0x0000000000060942 */ /* 0x000fea0003800100 */
[----:B------:R-:W-:Y:S05]  /*0540*/  @P0 BRA `(.L_x_7) ;  /* 0x00000000005c0947 */ /* 0x000fea0003800000 */
[----:B------:R-:W-:-:S13]  /*0550*/  LOP3.LUT P0, RZ, R15, 0x880, RZ, 0xc0, !PT ;  /* 0x000008800fff7812 */ /* 0x000fda000780c0ff */
[----:B------:R-:W-:Y:S05]  /*0560*/  @P0 BREAK.RELIABLE B6 ;  /* 0x0000000000060942 */ /* 0x000fea0003800100 */
[----:B------:R-:W-:Y:S05]  /*0570*/  @P0 BRA `(.L_x_8) ;  /* 0x0000000000400947 */ /* 0x000fea0003800000 */
[----:B------:R-:W-:-:S13]  /*0580*/  LOP3.LUT P0, RZ, R15, 0x6000, RZ, 0xc0, !PT ;  /* 0x000060000fff7812 */ /* 0x000fda000780c0ff */
[----:B------:R-:W-:Y:S05]  /*0590*/  @P0 BREAK.RELIABLE B6 ;  /* 0x0000000000060942 */ /* 0x000fea0003800100 */
[----:B------:R-:W-:Y:S05]  /*05a0*/  @P0 BRA `(.L_x_9) ;  /* 0x0000000000240947 */ /* 0x000fea0003800000 */
.L_x_6:
[----:B------:R-:W-:-:S05]  /*05b0*/  VIADD R8, R0, 0xffffffff ;  /* 0xffffffff00087836 */ /* 0x000fca0000000000 */
[----:B------:R-:W-:-:S13]  /*05c0*/  ISETP.GE.U32.AND P0, PT, R8, 0x2, PT ;  /* 0x000000020800780c */ /* 0x000fda0003f06070 */
[----:B------:R-:W-:Y:S05]  /*05d0*/  @P0 BREAK.RELIABLE B6 ;  /* 0x0000000000060942 */ /* 0x000fea0003800100 */
[----:B------:R-:W-:Y:S05]  /*05e0*/  @P0 BRA `(.L_x_10) ;  /* 0x0000000000400947 */ /* 0x000fea0003800000 */
[----:B------:R-:W-:Y:S05]  /*05f0*/  BSYNC.RELIABLE B6 ;  /* 0x0000000000067941 */ /* 0x000fea0003800100 */
.L_x_5:
[----:B------:R-:W-:-:S06]  /*0600*/  IMAD.WIDE.U32 R4, R11, 0x4, R4 ;  /* 0x000000040b047825 */ /* 0x000fcc00078e0004 */
[----:B------:R-:W0:Y:S02]  /*0610*/  LDG.E R4, desc[UR6][R4.64+0x10] ;  /* 0x0000100604047981 */ /* 0x000e24000c1e1900 */
[----:B0-----:R-:W-:Y:S01]  /*0620*/  FMUL R9, R4, 0.75 ;  /* 0x3f40000004097820 */ /* 0x001fe20000400000 */
[----:B------:R-:W-:Y:S06]  /*0630*/  BRA `(.L_x_10) ;  /* 0x00000000002c7947 */ /* 0x000fec0003800000 */
.L_x_9:
[----:B------:R-:W-:-:S06]  /*0640*/  IMAD.WIDE.U32 R4, R11, 0x4, R4 ;  /* 0x000000040b047825 */ /* 0x000fcc00078e0004 */
[----:B------:R-:W0:Y:S02]  /*0650*/  LDG.E R4, desc[UR6][R4.64+0x20] ;  /* 0x0000200604047981 */ /* 0x000e24000c1e1900 */
[----:B0-----:R-:W-:Y:S01]  /*0660*/  FMUL R9, R4, 0.75 ;  /* 0x3f40000004097820 */ /* 0x001fe20000400000 */
[----:B------:R-:W-:Y:S06]  /*0670*/  BRA `(.L_x_10) ;  /* 0x00000000001c7947 */ /* 0x000fec0003800000 */
.L_x_8:
[----:B------:R-:W-:-:S06]  /*0680*/  IMAD.WIDE.U32 R4, R10, 0x4, R4 ;  /* 0x000000040a047825 */ /* 0x000fcc00078e0004 */
[----:B------:R-:W0:Y:S02]  /*0690*/  LDG.E R4, desc[UR6][R4.64+0x8] ;  /* 0x0000080604047981 */ /* 0x000e24000c1e1900 */
[----:B0-----:R-:W-:Y:S01]  /*06a0*/  FMUL R9, R4, 0.75 ;  /* 0x3f40000004097820 */ /* 0x001fe20000400000 */
[----:B------:R-:W-:Y:S06]  /*06b0*/  BRA `(.L_x_10) ;  /* 0x00000000000c7947 */ /* 0x000fec0003800000 */
.L_x_7:
[----:B------:R-:W-:-:S06]  /*06c0*/  IMAD.WIDE.U32 R4, R10, 0x4, R4 ;  /* 0x000000040a047825 */ /* 0x000fcc00078e0004 */
[----:B------:R-:W0:Y:S02]  /*06d0*/  LDG.E R4, desc[UR6][R4.64+0x4] ;  /* 0x0000040604047981 */ /* 0x000e24000c1e1900 */
[----:B0-----:R-:W-:-:S07]  /*06e0*/  FMUL R9, R4, 0.75 ;  /* 0x3f40000004097820 */ /* 0x001fce0000400000 */
.L_x_10:
[----:B------:R-:W-:Y:S05]  /*06f0*/  BSYNC.RECONVERGENT B0 ;  /* 0x0000000000007941 */ /* 0x000fea0003800200 */
.L_x_4:
[----:B------:R-:W-:Y:S05]  /*0700*/  WARPSYNC.ALL ;  /* 0x0000000000007948 */ /* 0x000fea0003800000 */
[----:B------:R-:W-:Y:S01]  /*0710*/  ISETP.GT.AND P0, PT, R0, 0xb, PT ;  /* 0x0000000b0000780c */ /* 0x000fe20003f04270 */
[----:B------:R1:W-:Y:S01]  /*0720*/  STG.E desc[UR6][R2.64], R9 ;  /* 0x0000000902007986 */ /* 0x0003e2000c101906 */
[----:B------:R-:W-:Y:S01]  /*0730*/  BSSY.RECONVERGENT B0, `(.L_x_11) ;  /* 0x000001d000007945 */ /* 0x000fe20003800200 */
[----:B------:R-:W-:Y:S10]  /*0740*/  BAR.SYNC.DEFER_BLOCKING 0x0 ;  /* 0x0000000000007b1d */ /* 0x000ff40000010000 */
[----:B-1----:R-:W-:Y:S05]  /*0750*/  @P0 BRA `(.L_x_12) ;  /* 0x0000000000340947 */ /* 0x002fea0003800000 */
[----:B------:R-:W-:-:S05]  /*0760*/  VIMNMX.U32 R0, PT, PT, R0, 0x4, PT ;  /* 0x0000000400007848 */ /* 0x000fca0003fe0000 */
[----:B------:R-:W-:-:S04]  /*0770*/  IMAD.SHL.U32 R0, R0, 0x4, RZ ;  /* 0x0000000400007824 */ /* 0x000fc800078e00ff */
[----:B------:R-:W1:Y:S02]  /*0780*/  LDC R4, c[0x2][R0] ;  /* 0x0080000000047b82 */ /* 0x000e640000000800 */
[----:B-1----:R-:W-:-:S04]  /*0790*/  SHF.R.S32.HI R5, RZ, 0x1f, R4 ;  /* 0x0000001fff057819 */ /* 0x002fc80000011404 */
.L_x_20:
[----:B------:R-:W-:Y:S05]  /*07a0*/  BRX R4 -0x7b0                                                   (*"BRANCH_TARGETS .L_x_21,.L_x_13,.L_x_24"*) ;  /* 0xfffffff804147949 */ /* 0x000fea000383ffff */
.L_x_24:
[----:B------:R-:W1:Y:S02]  /*07b0*/  LDC.64 R4, c[0x0][0x380] ;  /* 0x0000e000ff047b82 */ /* 0x000e640000000a00 */
[----:B-1----:R-:W0:Y:S02]  /*07c0*/  LDG.E R4, desc[UR6][R4.64+0x8] ;  /* 0x0000080604047981 */ /* 0x002e24000c1e1900 */
[----:B0-----:R-:W-:Y:S01]  /*07d0*/  FMUL R9, R4, 0.75 ;  /* 0x3f40000004097820 */ /* 0x001fe20000400000 */
[----:B------:R-:W-:Y:S06]  /*07e0*/  BRA `(.L_x_13) ;  /* 0x0000000000447947 */ /* 0x000fec0003800000 */
.L_x_21:
[----:B------:R-:W1:Y:S02]  /*07f0*/  LDC.64 R4, c[0x0][0x380] ;  /* 0x0000e000ff047b82 */ /* 0x000e640000000a00 */
[----:B-1----:R-:W0:Y:S02]  /*0800*/  LDG.E R4, desc[UR6][R4.64+0x10] ;  /* 0x0000100604047981 */ /* 0x002e24000c1e1900 */
[----:B0-----:R-:W-:Y:S01]  /*0810*/  FMUL R9, R4, 0.75 ;  /* 0x3f40000004097820 */ /* 0x001fe20000400000 */
[----:B------:R-:W-:Y:S06]  /*0820*/  BRA `(.L_x_13) ;  /* 0x0000000000347947 */ /* 0x000fec0003800000 */
.L_x_12:
[----:B------:R-:W-:-:S04]  /*0830*/  MOV R5, 0xfffffff4 ;  /* 0xfffffff400057802 */ /* 0x000fc80000000f00 */
[----:B------:R-:W-:-:S05]  /*0840*/  VIADDMNMX.U32 R0, R0, R5, 0x4, PT ;  /* 0x0000000400007446 */ /* 0x000fca0003800005 */
[----:B------:R-:W-:-:S04]  /*0850*/  IMAD.SHL.U32 R0, R0, 0x4, RZ ;  /* 0x0000000400007824 */ /* 0x000fc800078e00ff */
[----:B------:R-:W1:Y:S02]  /*0860*/  LDC R4, c[0x2][R0+0x14] ;  /* 0x0080050000047b82 */ /* 0x000e640000000800 */
[----:B-1----:R-:W-:-:S04]  /*0870*/  SHF.R.S32.HI R5, RZ, 0x1f, R4 ;  /* 0x0000001fff057819 */ /* 0x002fc80000011404 */
.L_x_26:
[----:B------:R-:W-:Y:S05]  /*0880*/  BRX R4 -0x890                                                   (*"BRANCH_TARGETS .L_x_27,.L_x_13,.L_x_30"*) ;  /* 0xfffffff404dc7949 */ /* 0x000fea000383ffff */
.L_x_30:
[----:B------:R-:W1:Y:S02]  /*0890*/  LDC.64 R4, c[0x0][0x380] ;  /* 0x0000e000ff047b82 */ /* 0x000e640000000a00 */
[----:B-1----:R-:W0:Y:S02]  /*08a0*/  LDG.E R4, desc[UR6][R4.64+0x28] ;  /* 0x0000280604047981 */ /* 0x002e24000c1e1900 */
[----:B0-----:R-:W-:Y:S01]  /*08b0*/  FMUL R9, R4, 0.75 ;  /* 0x3f40000004097820 */ /* 0x001fe20000400000 */
[----:B------:R-:W-:Y:S06]  /*08c0*/  BRA `(.L_x_13) ;  /* 0x00000000000c7947 */ /* 0x000fec0003800000 */
.L_x_27:
[----:B------:R-:W1:Y:S02]  /*08d0*/  LDC.64 R4, c[0x0][0x380] ;  /* 0x0000e000ff047b82 */ /* 0x000e640000000a00 */
[----:B-1----:R-:W0:Y:S02]  /*08e0*/  LDG.E R4, desc[UR6][R4.64+0x20] ;  /* 0x0000200604047981 */ /* 0x002e24000c1e1900 */
[----:B0-----:R-:W-:-:S07]  /*08f0*/  FMUL R9, R4, 0.75 ;  /* 0x3f40000004097820 */ /* 0x001fce0000400000 */
.L_x_13:
[----:B------:R-:W-:Y:S05]  /*0900*/  BSYNC.RECONVERGENT B0 ;  /* 0x0000000000007941 */ /* 0x000fea0003800200 */
.L_x_11:
[----:B------:R-:W-:Y:S01]  /*0910*/  ISETP.NE.AND P0, PT, R11, 0x2, PT ;  /* 0x000000020b00780c */ /* 0x000fe20003f05270 */
[----:B------:R1:W-:Y:S03]  /*0920*/  STG.E desc[UR6][R2.64], R9 ;  /* 0x0000000902007986 */ /* 0x0003e6000c101906 */
[----:B------:R-:W-:-:S13]  /*0930*/  ISETP.NE.OR P0, PT, R13, 0x2, P0 ;  /* 0x000000020d00780c */ /* 0x000fda0000705670 */
[----:B-1----:R-:W-:Y:S05]  /*0940*/  @P0 EXIT ;  /* 0x000000000000094d */ /* 0x002fea0003800000 */
[----:B------:R-:W1:Y:S01]  /*0950*/  LDC.64 R12, c[0x0][0x380] ;  /* 0x0000e000ff0c7b82 */ /* 0x000e620000000a00 */
[----:B------:R-:W-:Y:S01]  /*0960*/  MOV R8, 0x0 ;  /* 0x0000000000087802 */ /* 0x000fe20000000f00 */
[----:B------:R-:W-:Y:S01]  /*0970*/  IMAD.MOV.U32 R10, RZ, RZ, 0x2 ;  /* 0x00000002ff0a7424 */ /* 0x000fe200078e00ff */
[----:B------:R-:W2:Y:S01]  /*0980*/  LDCU.64 UR4, c[0x4][0x8] ;  /* 0x01000100ff0477ac */ /* 0x000ea20008000a00 */
[----:B-1----:R-:W3:Y:S01]  /*0990*/  LDG.E R0, desc[UR6][R12.64+0x28] ;  /* 0x000028060c007981 */ /* 0x002ee2000c1e1900 */
[----:B------:R-:W-:-:S03]  /*09a0*/  IMAD.MOV.U32 R11, RZ, RZ, 0x2 ;  /* 0x00000002ff0b7424 */ /* 0x000fc600078e00ff */
[----:B0-----:R-:W0:Y:S01]  /*09b0*/  LDC.64 R8, c[0x4][R8] ;  /* 0x0100000008087b82 */ /* 0x001e220000000a00 */
[----:B--2---:R-:W-:Y:S01]  /*09c0*/  IMAD.U32 R4, RZ, RZ, UR4 ;  /* 0x00000004ff047e24 */ /* 0x004fe2000f8e00ff */
[----:B------:R-:W-:Y:S01]  /*09d0*/  MOV R5, UR5 ;  /* 0x0000000500057c02 */ /* 0x000fe20008000f00 */
[----:B------:R1:W-:Y:S01]  /*09e0*/  STL.64 [R1], R10 ;  /* 0x0000000a01007387 */ /* 0x0003e20000100a00 */
[----:B---3--:R-:W2:Y:S03]  /*09f0*/  F2F.F64.F32 R2, R0 ;  /* 0x0000000000027310 */ /* 0x008ea60000201800 */
[----:B0-2---:R1:W-:Y:S02]  /*0a00*/  STL.64 [R1+0x8], R2 ;  /* 0x0000080201007387 */ /* 0x0053e40000100a00 */
[----:B------:R-:W-:-:S07]  /*0a10*/  LEPC R20, `(.L_x_14) ;  /* 0x000000001014794e */ /* 0x000fce0000000000 */
[----:B-1----:R-:W-:Y:S05]  /*0a20*/  CALL.ABS.NOINC R8 ;  /* 0x0000000008007343 */ /* 0x002fea0003c00000 */
.L_x_14:
[----:B------:R-:W-:Y:S05]  /*0a30*/  EXIT ;  /* 0x000000000000794d */ /* 0x000fea0003800000 */
        .weak           $__internal_0_$__cuda_sm20_div_rn_f64_full
        .type           $__internal_0_$__cuda_sm20_div_rn_f64_full,@function
        .size           $__internal_0_$__cuda_sm20_div_rn_f64_full,(.L_x_32 - $__internal_0_$__cuda_sm20_div_rn_f64_full)
$__internal_0_$__cuda_sm20_div_rn_f64_full:
[----:B------:R-:W-:Y:S01]  /*0a40*/  IMAD.MOV.U32 R3, RZ, RZ, 0x3ff000d1 ;  /* 0x3ff000d1ff037424 */ /* 0x000fe200078e00ff */
[C---:B------:R-:W-:Y:S01]  /*0a50*/  FSETP.GEU.AND P1, PT, |R5|.reuse, 1.469367938527859385e-39, PT ;  /* 0x001000000500780b */ /* 0x040fe20003f2e200 */
[----:B------:R-:W-:Y:S01]  /*0a60*/  IMAD.MOV.U32 R2, RZ, RZ, -0x48e8a71e ;  /* 0xb71758e2ff027424 */ /* 0x000fe200078e00ff */
[----:B------:R-:W-:Y:S01]  /*0a70*/  LOP3.LUT R20, R5, 0x7ff00000, RZ, 0xc0, !PT ;  /* 0x7ff0000005147812 */ /* 0x000fe200078ec0ff */
[----:B------:R-:W0:Y:S01]  /*0a80*/  MUFU.RCP64H R15, R3 ;  /* 0x00000003000f7308 */ /* 0x000e220000001800 */
[----:B------:R-:W-:Y:S01]  /*0a90*/  IMAD.MOV.U32 R14, RZ, RZ, 0x1 ;  /* 0x00000001ff0e7424 */ /* 0x000fe200078e00ff */
[----:B------:R-:W-:Y:S01]  /*0aa0*/  BSSY.RECONVERGENT B2, `(.L_x_15) ;  /* 0x0000045000027945 */ /* 0x000fe20003800200 */
[----:B------:R-:W-:Y:S01]  /*0ab0*/  IMAD.MOV.U32 R21, RZ, RZ, 0x1ca00000 ;  /* 0x1ca00000ff157424 */ /* 0x000fe200078e00ff */
[----:B------:R-:W-:Y:S01]  /*0ac0*/  ISETP.GE.U32.AND P0, PT, R20, 0x3ff00000, PT ;  /* 0x3ff000001400780c */ /* 0x000fe20003f06070 */
[----:B------:R-:W-:Y:S02]  /*0ad0*/  IMAD.MOV.U32 R22, RZ, RZ, R20 ;  /* 0x000000ffff167224 */ /* 0x000fe400078e0014 */
[----:B------:R-:W-:Y:S01]  /*0ae0*/  IMAD.MOV.U32 R23, RZ, RZ, 0x3ff00000 ;  /* 0x3ff00000ff177424 */ /* 0x000fe200078e00ff */
[----:B------:R-:W-:-:S04]  /*0af0*/  SEL R21, R21, 0x63400000, !P0 ;  /* 0x6340000015157807 */ /* 0x000fc80004000000 */
[----:B------:R-:W-:Y:S02]  /*0b00*/  @!P1 LOP3.LUT R18, R21, 0x80000000, R5, 0xf8, !PT ;  /* 0x8000000015129812 */ /* 0x000fe400078ef805 */
[----:B------:R-:W-:Y:S02]  /*0b10*/  IADD3 R25, PT, PT, R23, -0x1, RZ ;  /* 0xffffffff17197810 */ /* 0x000fe40007ffe0ff */
[----:B------:R-:W-:Y:S01]  /*0b20*/  @!P1 LOP3.LUT R19, R18, 0x100000, RZ, 0xfc, !PT ;  /* 0x0010000012139812 */ /* 0x000fe200078efcff */
[----:B0-----:R-:W-:Y:S01]  /*0b30*/  DFMA R8, R14, -R2, 1 ;  /* 0x3ff000000e08742b */ /* 0x001fe20000000802 */
[----:B------:R-:W-:-:S07]  /*0b40*/  @!P1 IMAD.MOV.U32 R18, RZ, RZ, RZ ;  /* 0x000000ffff129224 */ /* 0x000fce00078e00ff */
[----:B------:R-:W-:-:S08]  /*0b50*/  DFMA R8, R8, R8, R8 ;  /* 0x000000080808722b */ /* 0x000fd00000000008 */
[----:B------:R-:W-:Y:S01]  /*0b60*/  DFMA R14, R14, R8, R14 ;  /* 0x000000080e0e722b */ /* 0x000fe2000000000e */
[----:B------:R-:W-:Y:S02]  /*0b70*/  LOP3.LUT R9, R21, 0x800fffff, R5, 0xf8, !PT ;  /* 0x800fffff15097812 */ /* 0x000fe400078ef805 */
[----:B------:R-:W-:-:S05]  /*0b80*/  MOV R8, R4 ;  /* 0x0000000400087202 */ /* 0x000fca0000000f00 */
[----:B------:R-:W-:Y:S02]  /*0b90*/  DFMA R16, R14, -R2, 1 ;  /* 0x3ff000000e10742b */ /* 0x000fe40000000802 */
[----:B------:R-:W-:-:S06]  /*0ba0*/  @!P1 DFMA R8, R8, 2, -R18 ;  /* 0x400000000808982b */ /* 0x000fcc0000000812 */
[----:B------:R-:W-:-:S04]  /*0bb0*/  DFMA R16, R14, R16, R14 ;  /* 0x000000100e10722b */ /* 0x000fc8000000000e */
[----:B------:R-:W-:-:S04]  /*0bc0*/  @!P1 LOP3.LUT R22, R9, 0x7ff00000, RZ, 0xc0, !PT ;  /* 0x7ff0000009169812 */ /* 0x000fc800078ec0ff */
[----:B------:R-:W-:Y:S01]  /*0bd0*/  DMUL R14, R16, R8 ;  /* 0x00000008100e7228 */ /* 0x000fe20000000000 */
[----:B------:R-:W-:-:S05]  /*0be0*/  VIADD R24, R22, 0xffffffff ;  /* 0xffffffff16187836 */ /* 0x000fca0000000000 */
[----:B------:R-:W-:Y:S02]  /*0bf0*/  ISETP.GT.U32.AND P0, PT, R24, 0x7feffffe, PT ;  /* 0x7feffffe1800780c */ /* 0x000fe40003f04070 */
[----:B------:R-:W-:Y:S02]  /*0c00*/  DFMA R18, R14, -R2, R8 ;  /* 0x800000020e12722b */ /* 0x000fe40000000008 */
[----:B------:R-:W-:-:S06]  /*0c10*/  ISETP.GT.U32.OR P0, PT, R25, 0x7feffffe, P0 ;  /* 0x7feffffe1900780c */ /* 0x000fcc0000704470 */
[----:B------:R-:W-:-:S07]  /*0c20*/  DFMA R18, R16, R18, R14 ;  /* 0x000000121012722b */ /* 0x000fce000000000e */
[----:B------:R-:W-:Y:S05]  /*0c30*/  @P0 BRA `(.L_x_16) ;  /* 0x0000000000680947 */ /* 0x000fea0003800000 */
[----:B------:R-:W-:Y:S02]  /*0c40*/  IMAD.MOV.U32 R5, RZ, RZ, 0x3ff00000 ;  /* 0x3ff00000ff057424 */ /* 0x000fe400078e00ff */
[----:B------:R-:W-:-:S03]  /*0c50*/  IMAD.MOV.U32 R4, RZ, RZ, RZ ;  /* 0x000000ffff047224 */ /* 0x000fc600078e00ff */
[----:B------:R-:W-:-:S04]  /*0c60*/  VIADDMNMX R20, R20, -R5, 0xb9600000, !PT ;  /* 0xb960000014147446 */ /* 0x000fc80007800905 */
[----:B------:R-:W-:-:S05]  /*0c70*/  VIMNMX R20, PT, PT, R20, 0x46a00000, PT ;  /* 0x46a0000014147848 */ /* 0x000fca0003fe0100 */
[----:B------:R-:W-:-:S04]  /*0c80*/  IMAD.IADD R21, R20, 0x1, -R21 ;  /* 0x0000000114157824 */ /* 0x000fc800078e0a15 */
[----:B------:R-:W-:-:S06]  /*0c90*/  VIADD R5, R21, 0x7fe00000 ;  /* 0x7fe0000015057836 */ /* 0x000fcc0000000000 */
[----:B------:R-:W-:-:S10]  /*0ca0*/  DMUL R14, R18, R4 ;  /* 0x00000004120e7228 */ /* 0x000fd40000000000 */
[----:B------:R-:W-:-:S13]  /*0cb0*/  FSETP.GTU.AND P0, PT, |R15|, 1.469367938527859385e-39, PT ;  /* 0x001000000f00780b */ /* 0x000fda0003f0c200 */
[----:B------:R-:W-:Y:S05]  /*0cc0*/  @P0 BRA `(.L_x_17) ;  /* 0x0000000000880947 */ /* 0x000fea0003800000 */
[----:B------:R-:W-:Y:S01]  /*0cd0*/  DFMA R2, R18, -R2, R8 ;  /* 0x800000021202722b */ /* 0x000fe20000000008 */
[----:B------:R-:W-:-:S09]  /*0ce0*/  MOV R4, RZ ;  /* 0x000000ff00047202 */ /* 0x000fd20000000f00 */
[C---:B------:R-:W-:Y:S02]  /*0cf0*/  FSETP.NEU.AND P0, PT, R3.reuse, RZ, PT ;  /* 0x000000ff0300720b */ /* 0x040fe40003f0d000 */
[----:B------:R-:W-:-:S04]  /*0d00*/  LOP3.LUT R2, R3, 0x3ff000d1, RZ, 0x3c, !PT ;  /* 0x3ff000d103027812 */ /* 0x000fc800078e3cff */
[----:B------:R-:W-:-:S04]  /*0d10*/  LOP3.LUT R9, R2, 0x80000000, RZ, 0xc0, !PT ;  /* 0x8000000002097812 */ /* 0x000fc800078ec0ff */
[----:B------:R-:W-:-:S03]  /*0d20*/  LOP3.LUT R5, R9, R5, RZ, 0xfc, !PT ;  /* 0x0000000509057212 */ /* 0x000fc600078efcff */
[----:B------:R-:W-:Y:S05]  /*0d30*/  @!P0 BRA `(.L_x_17) ;  /* 0x00000000006c8947 */ /* 0x000fea0003800000 */
[----:B------:R-:W-:Y:S01]  /*0d40*/  IMAD.MOV R3, RZ, RZ, -R21 ;  /* 0x000000ffff037224 */ /* 0x000fe200078e0a15 */
[----:B------:R-:W-:Y:S01]  /*0d50*/  DMUL.RP R4, R18, R4 ;  /* 0x0000000412047228 */ /* 0x000fe20000008000 */
[----:B------:R-:W-:Y:S01]  /*0d60*/  IMAD.MOV.U32 R2, RZ, RZ, RZ ;  /* 0x000000ffff027224 */ /* 0x000fe200078e00ff */
[----:B------:R-:W-:-:S05]  /*0d70*/  IADD3 R21, PT, PT, -R21, -0x43300000, RZ ;  /* 0xbcd0000015157810 */ /* 0x000fca0007ffe1ff */
[----:B------:R-:W-:-:S03]  /*0d80*/  DFMA R2, R14, -R2, R18 ;  /* 0x800000020e02722b */ /* 0x000fc60000000012 */
[----:B------:R-:W-:-:S07]  /*0d90*/  LOP3.LUT R9, R5, R9, RZ, 0x3c, !PT ;  /* 0x0000000905097212 */ /* 0x000fce00078e3cff */
[----:B------:R-:W-:-:S04]  /*0da0*/  FSETP.NEU.AND P0, PT, |R3|, R21, PT ;  /* 0x000000150300720b */ /* 0x000fc80003f0d200 */
[----:B------:R-:W-:Y:S02]  /*0db0*/  FSEL R14, R4, R14, !P0 ;  /* 0x0000000e040e7208 */ /* 0x000fe40004000000 */
[----:B------:R-:W-:Y:S01]  /*0dc0*/  FSEL R15, R9, R15, !P0 ;  /* 0x0000000f090f7208 */ /* 0x000fe20004000000 */
[----:B------:R-:W-:Y:S06]  /*0dd0*/  BRA `(.L_x_17) ;  /* 0x0000000000447947 */ /* 0x000fec0003800000 */
.L_x_16:
[----:B------:R-:W-:-:S14]  /*0de0*/  DSETP.NAN.AND P0, PT, R4, R4, PT ;  /* 0x000000040400722a */ /* 0x000fdc0003f08000 */
[----:B------:R-:W-:Y:S05]  /*0df0*/  @P0 BRA `(.L_x_18) ;  /* 0x0000000000340947 */ /* 0x000fea0003800000 */
[----:B------:R-:W-:Y:S01]  /*0e00*/  ISETP.NE.AND P0, PT, R22, R23, PT ;  /* 0x000000171600720c */ /* 0x000fe20003f05270 */
[----:B------:R-:W-:Y:S01]  /*0e10*/  IMAD.MOV.U32 R14, RZ, RZ, 0x0 ;  /* 0x00000000ff0e7424 */ /* 0x000fe200078e00ff */
[----:B------:R-:W-:-:S11]  /*0e20*/  MOV R15, 0xfff80000 ;  /* 0xfff80000000f7802 */ /* 0x000fd60000000f00 */
[----:B------:R-:W-:Y:S05]  /*0e30*/  @!P0 BRA `(.L_x_17) ;  /* 0x00000000002c8947 */ /* 0x000fea0003800000 */
[----:B------:R-:W-:Y:S02]  /*0e40*/  ISETP.NE.AND P0, PT, R22, 0x7ff00000, PT ;  /* 0x7ff000001600780c */ /* 0x000fe40003f05270 */
[----:B------:R-:W-:Y:S02]  /*0e50*/  LOP3.LUT R4, R5, 0x3ff000d1, RZ, 0x3c, !PT ;  /* 0x3ff000d105047812 */ /* 0x000fe400078e3cff */
[----:B------:R-:W-:Y:S02]  /*0e60*/  ISETP.EQ.OR P0, PT, R23, RZ, !P0 ;  /* 0x000000ff1700720c */ /* 0x000fe40004702670 */
[----:B------:R-:W-:-:S11]  /*0e70*/  LOP3.LUT R15, R4, 0x80000000, RZ, 0xc0, !PT ;  /* 0x80000000040f7812 */ /* 0x000fd600078ec0ff */
[----:B------:R-:W-:Y:S01]  /*0e80*/  @P0 LOP3.LUT R2, R15, 0x7ff00000, RZ, 0xfc, !PT ;  /* 0x7ff000000f020812 */ /* 0x000fe200078efcff */
[----:B------:R-:W-:Y:S02]  /*0e90*/  @!P0 IMAD.MOV.U32 R14, RZ, RZ, RZ ;  /* 0x000000ffff0e8224 */ /* 0x000fe400078e00ff */
[----:B------:R-:W-:Y:S02]  /*0ea0*/  @P0 IMAD.MOV.U32 R14, RZ, RZ, RZ ;  /* 0x000000ffff0e0224 */ /* 0x000fe400078e00ff */
[----:B------:R-:W-:Y:S01]  /*0eb0*/  @P0 IMAD.MOV.U32 R15, RZ, RZ, R2 ;  /* 0x000000ffff0f0224 */ /* 0x000fe200078e0002 */
[----:B------:R-:W-:Y:S06]  /*0ec0*/  BRA `(.L_x_17) ;  /* 0x0000000000087947 */ /* 0x000fec0003800000 */
.L_x_18:
[----:B------:R-:W-:Y:S02]  /*0ed0*/  LOP3.LUT R15, R5, 0x80000, RZ, 0xfc, !PT ;  /* 0x00080000050f7812 */ /* 0x000fe400078efcff */
[----:B------:R-:W-:-:S07]  /*0ee0*/  MOV R14, R4 ;  /* 0x00000004000e7202 */ /* 0x000fce0000000f00 */
.L_x_17:
[----:B------:R-:W-:Y:S05]  /*0ef0*/  BSYNC.RECONVERGENT B2 ;  /* 0x0000000000027941 */ /* 0x000fea0003800200 */
.L_x_15:
[----:B------:R-:W-:Y:S02]  /*0f00*/  IMAD.MOV.U32 R2, RZ, RZ, R12 ;  /* 0x000000ffff027224 */ /* 0x000fe400078e000c */
[----:B------:R-:W-:-:S04]  /*0f10*/  IMAD.MOV.U32 R3, RZ, RZ, 0x0 ;  /* 0x00000000ff037424 */ /* 0x000fc800078e00ff */
[----:B------:R-:W-:Y:S05]  /*0f20*/  RET.REL.NODEC R2 `(_Z7iteratePfS_S_) ;  /* 0xfffffff002347950 */ /* 0x000fea0003c3ffff */
.L_x_19:
[----:B------:R-:W-:-:S00]  /*0f30*/  BRA `(.L_x_19) ;  /* 0xfffffffc00fc7947 */ /* 0x000fc0000383ffff */
[----:B------:R-:W-:-:S00]  /*0f40*/  NOP ;  /* 0x0000000000007918 */ /* 0x000fc00000000000 */
        /* <DEDUP_REMOVED lines=11> */
.L_x_32:


//--------------------- .nv.global.init           --------------------------
	.section	.nv.global.init,"aw",@progbits
.nv.global.init:
	.type		$str,@object
	.size		$str,(.L_0 - $str)
$str:
        /*0000*/ 	.byte	0x28, 0x25, 0x64, 0x2c, 0x25, 0x64, 0x29, 0x3a, 0x20, 0x25, 0x66, 0x2c, 0x0a, 0x00
.L_0:


//--------------------- .nv.shared.reserved.0     --------------------------
	.section	.nv.shared.reserved.0,"aw",@nobits
	.weak		__nv_reservedSMEM_offset_0_alias
	.size		__nv_reservedSMEM_offset_0_alias, 0, 64
	.other		__nv_reservedSMEM_offset_0_alias,@"STO_CUDA_RESERVED_SHARED STV_DEFAULT"
__nv_reservedSMEM_offset_0_alias:
	.zero		0
	.zero		64


//--------------------- .nv.constant0._Z7iteratePfS_S_ --------------------------
	.section	.nv.constant0._Z7iteratePfS_S_,"a",@progbits
	.sectionflags	@""
	.align	4
.nv.constant0._Z7iteratePfS_S_:
	.zero		920


//--------------------- SYMBOLS --------------------------

	.type		.nv.reservedSmem.offset0,@object
	.size		.nv.reservedSmem.offset0,0x4
	.type		vprintf,@function
